	.headerflags	@"EF_CUDA_TEXMODE_UNIFIED EF_CUDA_64BIT_ADDRESS EF_CUDA_ACCELERATORS EF_CUDA_SM90 EF_CUDA_VIRTUAL_SM(EF_CUDA_SM90)"
	.elftype	@"ET_EXEC"


//--------------------- .nv.info                  --------------------------
	.section	.nv.info,"",@"SHT_CUDA_INFO"
	.align	4


	//----- nvinfo : EIATTR_REGCOUNT
	.align		4
        /*0000*/ 	.byte	0x04, 0x2f
        /*0002*/ 	.short	(.L_1 - .L_0)
	.align		4
.L_0:
        /*0004*/ 	.word	index@(triton_poi_fused_add_div_mul_sub_20)
        /*0008*/ 	.word	0x00000020


	//----- nvinfo : EIATTR_MIN_STACK_SIZE
	.align		4
.L_1:
        /*000c*/ 	.byte	0x04, 0x12
        /*000e*/ 	.short	(.L_3 - .L_2)
	.align		4
.L_2:
        /*0010*/ 	.word	index@(triton_poi_fused_add_div_mul_sub_20)
        /*0014*/ 	.word	0x00000000


	//----- nvinfo : EIATTR_FRAME_SIZE
	.align		4
.L_3:
        /*0018*/ 	.byte	0x04, 0x11
        /*001a*/ 	.short	(.L_5 - .L_4)
	.align		4
.L_4:
        /*001c*/ 	.word	index@(triton_poi_fused_add_div_mul_sub_20)
        /*0020*/ 	.word	0x00000000


	//----- nvinfo : EIATTR_MIN_STACK_SIZE
	.align		4
.L_5:
        /*0024*/ 	.byte	0x04, 0x12
        /*0026*/ 	.short	(.L_7 - .L_6)
	.align		4
.L_6:
        /*0028*/ 	.word	index@(triton_poi_fused_add_div_mul_sub_20)
        /*002c*/ 	.word	0x00000000
.L_7:


//--------------------- .nv.info.triton_poi_fused_add_div_mul_sub_20 --------------------------
	.section	.nv.info.triton_poi_fused_add_div_mul_sub_20,"",@"SHT_CUDA_INFO"
	.sectionflags	@""
	.align	4


	//----- nvinfo : EIATTR_CUDA_API_VERSION
	.align		4
        /*0000*/ 	.byte	0x04, 0x37
        /*0002*/ 	.short	(.L_9 - .L_8)
.L_8:
        /*0004*/ 	.word	0x0000007c


	//----- nvinfo : EIATTR_KPARAM_INFO
	.align		4
.L_9:
        /*0008*/ 	.byte	0x04, 0x17
        /*000a*/ 	.short	(.L_11 - .L_10)
.L_10:
        /*000c*/ 	.word	0x00000000
        /*0010*/ 	.short	0x0007
        /*0012*/ 	.short	0x0034
        /*0014*/ 	.byte	0x00, 0xf0, 0x11, 0x00


	//----- nvinfo : EIATTR_KPARAM_INFO
	.align		4
.L_11:
        /*0018*/ 	.byte	0x04, 0x17
        /*001a*/ 	.short	(.L_13 - .L_12)
.L_12:
        /*001c*/ 	.word	0x00000000
        /*0020*/ 	.short	0x0006
        /*0022*/ 	.short	0x0030
        /*0024*/ 	.byte	0x00, 0xf0, 0x11, 0x00


	//----- nvinfo : EIATTR_KPARAM_INFO
	.align		4
.L_13:
        /*0028*/ 	.byte	0x04, 0x17
        /*002a*/ 	.short	(.L_15 - .L_14)
.L_14:
        /*002c*/ 	.word	0x00000000
        /*0030*/ 	.short	0x0005
        /*0032*/ 	.short	0x0028
        /*0034*/ 	.byte	0x00, 0xf4, 0x21, 0x00


	//----- nvinfo : EIATTR_KPARAM_INFO
	.align		4
.L_15:
        /*0038*/ 	.byte	0x04, 0x17
        /*003a*/ 	.short	(.L_17 - .L_16)
.L_16:
        /*003c*/ 	.word	0x00000000
        /*0040*/ 	.short	0x0004
        /*0042*/ 	.short	0x0020
        /*0044*/ 	.byte	0x00, 0xf4, 0x21, 0x00


	//----- nvinfo : EIATTR_KPARAM_INFO
	.align		4
.L_17:
        /*0048*/ 	.byte	0x04, 0x17
        /*004a*/ 	.short	(.L_19 - .L_18)
.L_18:
        /*004c*/ 	.word	0x00000000
        /*0050*/ 	.short	0x0003
        /*0052*/ 	.short	0x0018
        /*0054*/ 	.byte	0x00, 0xf4, 0x21, 0x00


	//----- nvinfo : EIATTR_KPARAM_INFO
	.align		4
.L_19:
        /*0058*/ 	.byte	0x04, 0x17
        /*005a*/ 	.short	(.L_21 - .L_20)
.L_20:
        /*005c*/ 	.word	0x00000000
        /*0060*/ 	.short	0x0002
        /*0062*/ 	.short	0x0010
        /*0064*/ 	.byte	0x00, 0xf4, 0x21, 0x00


	//----- nvinfo : EIATTR_KPARAM_INFO
	.align		4
.L_21:
        /*0068*/ 	.byte	0x04, 0x17
        /*006a*/ 	.short	(.L_23 - .L_22)
.L_22:
        /*006c*/ 	.word	0x00000000
        /*0070*/ 	.short	0x0001
        /*0072*/ 	.short	0x0008
        /*0074*/ 	.byte	0x00, 0xf4, 0x21, 0x00


	//----- nvinfo : EIATTR_KPARAM_INFO
	.align		4
.L_23:
        /*0078*/ 	.byte	0x04, 0x17
        /*007a*/ 	.short	(.L_25 - .L_24)
.L_24:
        /*007c*/ 	.word	0x00000000
        /*0080*/ 	.short	0x0000
        /*0082*/ 	.short	0x0000
        /*0084*/ 	.byte	0x00, 0xf4, 0x21, 0x00


	//----- nvinfo : EIATTR_SPARSE_MMA_MASK
	.align		4
.L_25:
        /*0088*/ 	.byte	0x03, 0x50
        /*008a*/ 	.short	0x0000


	//----- nvinfo : EIATTR_MAXREG_COUNT
	.align		4
        /*008c*/ 	.byte	0x03, 0x1b
        /*008e*/ 	.short	0x00ff


	//----- nvinfo : EIATTR_EXIT_INSTR_OFFSETS
	.align		4
        /*0090*/ 	.byte	0x04, 0x1c
        /*0092*/ 	.short	(.L_27 - .L_26)


	//   ....[0]....
.L_26:
        /*0094*/ 	.word	0x00000ce0


	//   ....[1]....
        /*0098*/ 	.word	0x00000d30


	//----- nvinfo : EIATTR_REQNTID
	.align		4
.L_27:
        /*009c*/ 	.byte	0x04, 0x10
        /*009e*/ 	.short	(.L_29 - .L_28)
.L_28:
        /*00a0*/ 	.word	0x00000080
        /*00a4*/ 	.word	0x00000001
        /*00a8*/ 	.word	0x00000001


	//----- nvinfo : EIATTR_CBANK_PARAM_SIZE
	.align		4
.L_29:
        /*00ac*/ 	.byte	0x03, 0x19
        /*00ae*/ 	.short	0x0038


	//----- nvinfo : EIATTR_PARAM_CBANK
	.align		4
        /*00b0*/ 	.byte	0x04, 0x0a
        /*00b2*/ 	.short	(.L_31 - .L_30)
	.align		4
.L_30:
        /*00b4*/ 	.word	index@(.nv.constant0.triton_poi_fused_add_div_mul_sub_20)
        /*00b8*/ 	.short	0x0210
        /*00ba*/ 	.short	0x0038


	//----- nvinfo : EIATTR_SW_WAR
	.align		4
.L_31:
        /*00bc*/ 	.byte	0x04, 0x36
        /*00be*/ 	.short	(.L_33 - .L_32)
.L_32:
        /*00c0*/ 	.word	0x00000008
.L_33:


//--------------------- .nv.callgraph             --------------------------
	.section	.nv.callgraph,"",@"SHT_CUDA_CALLGRAPH"
	.align	4
	.sectionentsize	8
	.align		4
        /*0000*/ 	.word	0x00000000
	.align		4
        /*0004*/ 	.word	0xffffffff
	.align		4
        /*0008*/ 	.word	0x00000000
	.align		4
        /*000c*/ 	.word	0xfffffffe
	.align		4
        /*0010*/ 	.word	0x00000000
	.align		4
        /*0014*/ 	.word	0xfffffffd
	.align		4
        /*0018*/ 	.word	0x00000000
	.align		4
        /*001c*/ 	.word	0xfffffffc


//--------------------- .text.triton_poi_fused_add_div_mul_sub_20 --------------------------
	.section	.text.triton_poi_fused_add_div_mul_sub_20,"ax",@progbits
	.sectionflags	@"SHF_BARRIERS=1"
	.align	128
        .global         triton_poi_fused_add_div_mul_sub_20
        .type           triton_poi_fused_add_div_mul_sub_20,@function
        .size           triton_poi_fused_add_div_mul_sub_20,(.L_x_1 - triton_poi_fused_add_div_mul_sub_20)
        .other          triton_poi_fused_add_div_mul_sub_20,@"STO_CUDA_ENTRY STV_DEFAULT"
triton_poi_fused_add_div_mul_sub_20:
.text.triton_poi_fused_add_div_mul_sub_20:
[----:B------:R-:W0:Y:S01]  /*0000*/  LDC R1, c[0x0][0x28] ;  /* 0x00000a00ff017b82 */ /* 0x000e220000000800 */
[----:B------:R-:W1:Y:S07]  /*0010*/  S2R R2, SR_TID.X ;  /* 0x0000000000027919 */ /* 0x000e6e0000002100 */
[----:B------:R-:W2:Y:S01]  /*0020*/  LDC.64 R10, c[0x0][0x210] ;  /* 0x00008400ff0a7b82 */ /* 0x000ea20000000a00 */
[----:B------:R-:W-:Y:S01]  /*0030*/  HFMA2.MMA R27, -RZ, RZ, 0, 0 ;  /* 0x00000000ff1b7435 */ /* 0x000fe200000001ff */
[----:B------:R-:W-:Y:S01]  /*0040*/  ULDC.64 UR6, c[0x0][0x208] ;  /* 0x0000820000067ab9 */ /* 0x000fe20000000a00 */
[----:B------:R-:W3:Y:S01]  /*0050*/  S2R R23, SR_CTAID.Y ;  /* 0x0000000000177919 */ /* 0x000ee20000002600 */
[----:B------:R-:W4:Y:S04]  /*0060*/  S2R R5, SR_CTAID.X ;  /* 0x0000000000057919 */ /* 0x000f280000002500 */
[----:B------:R-:W5:Y:S08]  /*0070*/  LDC.64 R12, c[0x0][0x230] ;  /* 0x00008c00ff0c7b82 */ /* 0x000f700000000a00 */
[----:B------:R-:W2:Y:S08]  /*0080*/  LDC.64 R28, c[0x0][0x218] ;  /* 0x00008600ff1c7b82 */ /* 0x000eb00000000a00 */
[----:B------:R-:W5:Y:S01]  /*0090*/  LDC.64 R18, c[0x0][0x220] ;  /* 0x00008800ff127b82 */ /* 0x000f620000000a00 */
[----:B-1----:R-:W-:-:S02]  /*00a0*/  SHF.R.U32.HI R0, RZ, 0x3, R2 ;  /* 0x00000003ff007819 */ /* 0x002fc40000011602 */
[----:B------:R-:W-:Y:S02]  /*00b0*/  SHF.L.U32 R2, R2, 0x2, RZ ;  /* 0x0000000202027819 */ /* 0x000fe400000006ff */
[----:B---3--:R-:W-:Y:S02]  /*00c0*/  SHF.L.U32 R23, R23, 0x5, RZ ;  /* 0x0000000517177819 */ /* 0x008fe400000006ff */
[----:B------:R-:W-:-:S04]  /*00d0*/  SGXT.U32 R0, R0, 0x4 ;  /* 0x000000040000781a */ /* 0x000fc80000000000 */
[----:B------:R-:W-:Y:S02]  /*00e0*/  LOP3.LUT R4, R23, R0, RZ, 0xfc, !PT ;  /* 0x0000000017047212 */ /* 0x000fe400078efcff */
[----:B------:R-:W-:Y:S02]  /*00f0*/  LOP3.LUT R15, R23, 0x10, R0, 0xfe, !PT ;  /* 0x00000010170f7812 */ /* 0x000fe400078efe00 */
[C---:B------:R-:W-:Y:S01]  /*0100*/  ISETP.GE.AND P2, PT, R4.reuse, 0x300, PT ;  /* 0x000003000400780c */ /* 0x040fe20003f46270 */
[----:B------:R-:W-:Y:S01]  /*0110*/  IMAD.HI R24, R4, 0x2aaaaaab, RZ ;  /* 0x2aaaaaab04187827 */ /* 0x000fe200078e02ff */
[----:B------:R-:W-:-:S03]  /*0120*/  ISETP.GE.AND P3, PT, R15, 0x300, PT ;  /* 0x000003000f00780c */ /* 0x000fc60003f66270 */
[----:B------:R-:W-:Y:S01]  /*0130*/  IMAD.HI R14, R15, 0x2aaaaaab, RZ ;  /* 0x2aaaaaab0f0e7827 */ /* 0x000fe200078e02ff */
[----:B------:R-:W-:-:S04]  /*0140*/  SHF.R.U32.HI R3, RZ, 0x1f, R24 ;  /* 0x0000001fff037819 */ /* 0x000fc80000011618 */
[----:B------:R-:W-:Y:S02]  /*0150*/  LEA.HI.SX32 R24, R24, R3, 0x1b ;  /* 0x0000000318187211 */ /* 0x000fe400078fdaff */
[----:B------:R-:W-:-:S03]  /*0160*/  SHF.R.U32.HI R3, RZ, 0x1f, R14 ;  /* 0x0000001fff037819 */ /* 0x000fc6000001160e */
[----:B------:R-:W-:Y:S01]  /*0170*/  IMAD R9, R24, -0xc0, R4 ;  /* 0xffffff4018097824 */ /* 0x000fe200078e0204 */
[----:B------:R-:W-:Y:S01]  /*0180*/  LEA.HI.SX32 R14, R14, R3, 0x1b ;  /* 0x000000030e0e7211 */ /* 0x000fe200078fdaff */
[----:B----4-:R-:W-:Y:S02]  /*0190*/  IMAD.SHL.U32 R3, R5, 0x20, RZ ;  /* 0x0000002005037824 */ /* 0x010fe400078e00ff */
[----:B--2---:R-:W-:-:S03]  /*01a0*/  IMAD.WIDE R6, R9, 0x4, R10 ;  /* 0x0000000409067825 */ /* 0x004fc600078e020a */
[----:B------:R-:W-:Y:S01]  /*01b0*/  LOP3.LUT R25, R3, 0x1c, R2, 0xf8, !PT ;  /* 0x0000001c03197812 */ /* 0x000fe200078ef802 */
[----:B------:R-:W-:Y:S01]  /*01c0*/  IMAD R5, R14, -0xc0, R15 ;  /* 0xffffff400e057824 */ /* 0x000fe200078e020f */
[----:B------:R1:W2:Y:S01]  /*01d0*/  @!P2 LDG.E.EL R27, desc[UR6][R6.64] ;  /* 0x00000006061ba981 */ /* 0x0002a2000c2e1900 */
[----:B-----5:R-:W-:Y:S01]  /*01e0*/  IMAD.WIDE R8, R9, 0x4, R12 ;  /* 0x0000000409087825 */ /* 0x020fe200078e020c */
[----:B------:R-:W-:Y:S02]  /*01f0*/  ISETP.GE.AND P0, PT, R25, 0x40, PT ;  /* 0x000000401900780c */ /* 0x000fe40003f06270 */
[----:B------:R-:W-:Y:S02]  /*0200*/  CS2R R20, SRZ ;  /* 0x0000000000147805 */ /* 0x000fe4000001ff00 */
[C---:B------:R-:W-:Y:S01]  /*0210*/  LEA R17, R4.reuse, R25, 0x6 ;  /* 0x0000001904117211 */ /* 0x040fe200078e30ff */
[----:B------:R-:W-:Y:S01]  /*0220*/  IMAD.WIDE R10, R5, 0x4, R10 ;  /* 0x00000004050a7825 */ /* 0x000fe200078e020a */
[----:B------:R-:W-:-:S02]  /*0230*/  ISETP.LT.AND P1, PT, R4, 0x300, !P0 ;  /* 0x000003000400780c */ /* 0x000fc40004721270 */
[----:B------:R-:W-:Y:S01]  /*0240*/  MOV R22, RZ ;  /* 0x000000ff00167202 */ /* 0x000fe20000000f00 */
[----:B------:R-:W-:Y:S01]  /*0250*/  IMAD.WIDE R12, R5, 0x4, R12 ;  /* 0x00000004050c7825 */ /* 0x000fe200078e020c */
[----:B------:R-:W-:Y:S02]  /*0260*/  CS2R R4, SRZ ;  /* 0x0000000000047805 */ /* 0x000fe4000001ff00 */
[----:B-1----:R-:W-:Y:S01]  /*0270*/  CS2R R6, SRZ ;  /* 0x0000000000067805 */ /* 0x002fe2000001ff00 */
[----:B------:R1:W3:Y:S01]  /*0280*/  @!P3 LDG.E.EL R20, desc[UR6][R10.64] ;  /* 0x000000060a14b981 */ /* 0x0002e2000c2e1900 */
[----:B0-----:R-:W-:-:S03]  /*0290*/  IMAD.WIDE R16, R17, 0x4, R28 ;  /* 0x0000000411107825 */ /* 0x001fc600078e021c */
[----:B------:R0:W2:Y:S01]  /*02a0*/  @!P2 LDG.E.EL R22, desc[UR6][R8.64] ;  /* 0x000000060816a981 */ /* 0x0000a2000c2e1900 */
[----:B------:R-:W-:-:S03]  /*02b0*/  IMAD R24, R24, 0x40, R25 ;  /* 0x0000004018187824 */ /* 0x000fc600078e0219 */
[----:B------:R4:W5:Y:S01]  /*02c0*/  @P1 LDG.E.EL.128 R4, desc[UR6][R16.64] ;  /* 0x0000000610041981 */ /* 0x000962000c2e1d00 */
[----:B-1----:R-:W-:Y:S02]  /*02d0*/  CS2R R10, SRZ ;  /* 0x00000000000a7805 */ /* 0x002fe4000001ff00 */
[----:B------:R-:W-:Y:S01]  /*02e0*/  ISETP.LT.AND P0, PT, R15, 0x300, !P0 ;  /* 0x000003000f00780c */ /* 0x000fe20004701270 */
[----:B------:R1:W3:Y:S01]  /*02f0*/  @!P3 LDG.E.EL R21, desc[UR6][R12.64] ;  /* 0x000000060c15b981 */ /* 0x0002e2000c2e1900 */
[----:B0-----:R-:W-:Y:S01]  /*0300*/  CS2R R8, SRZ ;  /* 0x0000000000087805 */ /* 0x001fe2000001ff00 */
[----:B----4-:R-:W-:-:S05]  /*0310*/  IMAD.WIDE R16, R24, 0x4, R18 ;  /* 0x0000000418107825 */ /* 0x010fca00078e0212 */
[----:B------:R0:W5:Y:S01]  /*0320*/  @P1 LDG.E.EL.128 R8, desc[UR6][R16.64] ;  /* 0x0000000610081981 */ /* 0x000162000c2e1d00 */
[-C--:B------:R-:W-:Y:S02]  /*0330*/  LEA R15, R15, R25.reuse, 0x6 ;  /* 0x000000190f0f7211 */ /* 0x080fe400078e30ff */
[----:B------:R-:W-:Y:S02]  /*0340*/  LEA R25, R14, R25, 0x6 ;  /* 0x000000190e197211 */ /* 0x000fe400078e30ff */
[----:B-1----:R-:W-:Y:S01]  /*0350*/  CS2R R12, SRZ ;  /* 0x00000000000c7805 */ /* 0x002fe2000001ff00 */
[----:B------:R-:W-:Y:S01]  /*0360*/  IMAD.WIDE R28, R15, 0x4, R28 ;  /* 0x000000040f1c7825 */ /* 0x000fe200078e021c */
[----:B------:R-:W-:Y:S02]  /*0370*/  CS2R R14, SRZ ;  /* 0x00000000000e7805 */ /* 0x000fe4000001ff00 */
[----:B0-----:R-:W-:-:S04]  /*0380*/  CS2R R16, SRZ ;  /* 0x0000000000107805 */ /* 0x001fc8000001ff00 */
[----:B------:R0:W4:Y:S02]  /*0390*/  @P0 LDG.E.EL.128 R12, desc[UR6][R28.64] ;  /* 0x000000061c0c0981 */ /* 0x000124000c2e1d00 */
[----:B0-----:R-:W0:Y:S01]  /*03a0*/  LDC.64 R28, c[0x0][0x228] ;  /* 0x00008a00ff1c7b82 */ /* 0x001e220000000a00 */
[----:B-----5:R-:W-:Y:S01]  /*03b0*/  FADD R8, -R8, R4 ;  /* 0x0000000408087221 */ /* 0x020fe20000000100 */
[----:B------:R-:W-:Y:S01]  /*03c0*/  FADD R9, -R9, R5 ;  /* 0x0000000509097221 */ /* 0x000fe20000000100 */
[----:B------:R-:W-:Y:S01]  /*03d0*/  IMAD.WIDE R4, R25, 0x4, R18 ;  /* 0x0000000419047825 */ /* 0x000fe200078e0212 */
[----:B------:R-:W-:-:S06]  /*03e0*/  CS2R R18, SRZ ;  /* 0x0000000000127805 */ /* 0x000fcc000001ff00 */
[----:B------:R1:W4:Y:S01]  /*03f0*/  @P0 LDG.E.EL.128 R16, desc[UR6][R4.64] ;  /* 0x0000000604100981 */ /* 0x000322000c2e1d00 */
[----:B------:R-:W-:Y:S01]  /*0400*/  FADD R10, -R10, R6 ;  /* 0x000000060a0a7221 */ /* 0x000fe20000000100 */
[----:B------:R-:W-:Y:S01]  /*0410*/  FADD R11, -R11, R7 ;  /* 0x000000070b0b7221 */ /* 0x000fe20000000100 */
[----:B------:R-:W-:Y:S02]  /*0420*/  CS2R R6, SRZ ;  /* 0x0000000000067805 */ /* 0x000fe4000001ff00 */
[----:B-1----:R-:W-:Y:S01]  /*0430*/  CS2R R4, SRZ ;  /* 0x0000000000047805 */ /* 0x002fe2000001ff00 */
[----:B----4-:R-:W-:Y:S01]  /*0440*/  FADD R12, -R16, R12 ;  /* 0x0000000c100c7221 */ /* 0x010fe20000000100 */
[----:B------:R-:W-:Y:S01]  /*0450*/  FADD R13, -R17, R13 ;  /* 0x0000000d110d7221 */ /* 0x000fe20000000100 */
[----:B0-----:R-:W-:-:S05]  /*0460*/  IMAD.WIDE R16, R24, 0x4, R28 ;  /* 0x0000000418107825 */ /* 0x001fca00078e021c */
[----:B------:R0:W4:Y:S02]  /*0470*/  @P1 LDG.E.EL.128 R4, desc[UR6][R16.64] ;  /* 0x0000000610041981 */ /* 0x000124000c2e1d00 */
[----:B0-----:R-:W0:Y:S01]  /*0480*/  S2R R16, SR_TID.X ;  /* 0x0000000000107919 */ /* 0x001e220000002100 */
[----:B------:R-:W1:Y:S01]  /*0490*/  S2UR UR5, SR_CgaCtaId ;  /* 0x00000000000579c3 */ /* 0x000e620000008800 */
[----:B------:R-:W-:Y:S01]  /*04a0*/  FADD R14, -R18, R14 ;  /* 0x0000000e120e7221 */ /* 0x000fe20000000100 */
[----:B------:R-:W-:Y:S01]  /*04b0*/  IMAD.WIDE R28, R25, 0x4, R28 ;  /* 0x00000004191c7825 */ /* 0x000fe200078e021c */
[----:B------:R-:W-:Y:S02]  /*04c0*/  UMOV UR4, 0x400 ;  /* 0x0000040000047882 */ /* 0x000fe40000000000 */
[----:B-1----:R-:W-:Y:S01]  /*04d0*/  UPRMT UR4, UR5, 0x654, UR4 ;  /* 0x0000065405047896 */ /* 0x002fe20008000004 */
[C---:B----4-:R-:W-:Y:S02]  /*04e0*/  FSETP.GT.AND P6, PT, |R4|.reuse, 8.50705917302346158658e+37, PT ;  /* 0x7e8000000400780b */ /* 0x050fe40003fc4200 */
[----:B------:R-:W-:-:S02]  /*04f0*/  FSETP.GEU.AND P1, PT, |R4|, 1.175494350822287508e-38, PT ;  /* 0x008000000400780b */ /* 0x000fc40003f2e200 */
[C---:B------:R-:W-:Y:S02]  /*0500*/  FSETP.GT.AND P2, PT, |R5|.reuse, 8.50705917302346158658e+37, PT ;  /* 0x7e8000000500780b */ /* 0x040fe40003f44200 */
[----:B------:R-:W-:Y:S02]  /*0510*/  FSETP.GEU.AND P3, PT, |R5|, 1.175494350822287508e-38, PT ;  /* 0x008000000500780b */ /* 0x000fe40003f6e200 */
[----:B------:R-:W-:-:S05]  /*0520*/  FSETP.GT.AND P4, PT, |R6|, 8.50705917302346158658e+37, PT ;  /* 0x7e8000000600780b */ /* 0x000fca0003f84200 */
[----:B------:R-:W-:Y:S01]  /*0530*/  @P6 FMUL R4, R4, 0.25 ;  /* 0x3e80000004046820 */ /* 0x000fe20000400000 */
[----:B------:R-:W-:-:S03]  /*0540*/  FSETP.GEU.AND P5, PT, |R6|, 1.175494350822287508e-38, PT ;  /* 0x008000000600780b */ /* 0x000fc60003fae200 */
[----:B------:R-:W-:Y:S01]  /*0550*/  @!P1 FMUL R4, R4, 16777216 ;  /* 0x4b80000004049820 */ /* 0x000fe20000400000 */
[----:B------:R-:W-:Y:S01]  /*0560*/  @P2 FMUL R5, R5, 0.25 ;  /* 0x3e80000005052820 */ /* 0x000fe20000400000 */
[----:B------:R-:W-:Y:S01]  /*0570*/  @P6 FMUL R8, R8, 0.25 ;  /* 0x3e80000008086820 */ /* 0x000fe20000400000 */
[----:B------:R-:W-:Y:S02]  /*0580*/  FSETP.GT.AND P6, PT, |R7|, 8.50705917302346158658e+37, PT ;  /* 0x7e8000000700780b */ /* 0x000fe40003fc4200 */
[----:B------:R-:W-:Y:S01]  /*0590*/  @!P3 FMUL R5, R5, 16777216 ;  /* 0x4b8000000505b820 */ /* 0x000fe20000400000 */
[----:B------:R-:W1:Y:S01]  /*05a0*/  MUFU.RCP R4, R4 ;  /* 0x0000000400047308 */ /* 0x000e620000001000 */
[----:B------:R-:W-:Y:S01]  /*05b0*/  @P4 FMUL R6, R6, 0.25 ;  /* 0x3e80000006064820 */ /* 0x000fe20000400000 */
[----:B------:R-:W-:Y:S01]  /*05c0*/  @!P1 FMUL R8, R8, 16777216 ;  /* 0x4b80000008089820 */ /* 0x000fe20000400000 */
[----:B------:R-:W-:-:S05]  /*05d0*/  FSETP.GEU.AND P1, PT, |R7|, 1.175494350822287508e-38, PT ;  /* 0x008000000700780b */ /* 0x000fca0003f2e200 */
[----:B------:R1:W4:Y:S01]  /*05e0*/  MUFU.RCP R18, R5 ;  /* 0x0000000500127308 */ /* 0x0003220000001000 */
[----:B------:R-:W-:Y:S01]  /*05f0*/  @!P5 FMUL R6, R6, 16777216 ;  /* 0x4b8000000606d820 */ /* 0x000fe20000400000 */
[----:B------:R-:W-:Y:S01]  /*0600*/  @P2 FMUL R9, R9, 0.25 ;  /* 0x3e80000009092820 */ /* 0x000fe20000400000 */
[----:B------:R-:W-:-:S05]  /*0610*/  @P6 FMUL R7, R7, 0.25 ;  /* 0x3e80000007076820 */ /* 0x000fca0000400000 */
[----:B------:R5:W2:Y:S01]  /*0620*/  MUFU.RCP R17, R6 ;  /* 0x0000000600117308 */ /* 0x000aa20000001000 */
[----:B------:R-:W-:Y:S01]  /*0630*/  @!P3 FMUL R9, R9, 16777216 ;  /* 0x4b8000000909b820 */ /* 0x000fe20000400000 */
[----:B-1----:R-:W-:Y:S01]  /*0640*/  FMUL R5, R4, R8 ;  /* 0x0000000804057220 */ /* 0x002fe20000400000 */
[----:B0-----:R-:W-:Y:S02]  /*0650*/  IMAD.SHL.U32 R4, R16, 0x80, RZ ;  /* 0x0000008010047824 */ /* 0x001fe400078e00ff */
[----:B------:R-:W-:Y:S01]  /*0660*/  @P4 FMUL R10, R10, 0.25 ;  /* 0x3e8000000a0a4820 */ /* 0x000fe20000400000 */
[----:B------:R-:W-:Y:S01]  /*0670*/  @!P1 FMUL R7, R7, 16777216 ;  /* 0x4b80000007079820 */ /* 0x000fe20000400000 */
[----:B----4-:R-:W-:Y:S01]  /*0680*/  FMUL R25, R18, R9 ;  /* 0x0000000912197220 */ /* 0x010fe20000400000 */
[----:B------:R-:W-:Y:S01]  /*0690*/  SHF.R.U32.HI R9, RZ, 0x3, R16 ;  /* 0x00000003ff097819 */ /* 0x000fe20000011610 */
[----:B------:R-:W-:Y:S01]  /*06a0*/  @!P5 FMUL R10, R10, 16777216 ;  /* 0x4b8000000a0ad820 */ /* 0x000fe20000400000 */
[----:B-----5:R-:W-:-:S02]  /*06b0*/  LOP3.LUT R6, R4, 0x380, RZ, 0xc0, !PT ;  /* 0x0000038004067812 */ /* 0x020fc400078ec0ff */
[----:B------:R0:W1:Y:S01]  /*06c0*/  MUFU.RCP R4, R7 ;  /* 0x0000000700047308 */ /* 0x0000620000001000 */
[----:B------:R-:W-:Y:S01]  /*06d0*/  SGXT.U32 R9, R9, 0x4 ;  /* 0x000000040909781a */ /* 0x000fe20000000000 */
[----:B--2---:R-:W-:Y:S01]  /*06e0*/  FMUL R24, R17, R10 ;  /* 0x0000000a11187220 */ /* 0x004fe20000400000 */
[C---:B------:R-:W-:Y:S02]  /*06f0*/  LOP3.LUT R8, R6.reuse, 0x20, RZ, 0xfc, !PT ;  /* 0x0000002006087812 */ /* 0x040fe400078efcff */
[C---:B------:R-:W-:Y:S02]  /*0700*/  LOP3.LUT R10, R6.reuse, R9, RZ, 0xfc, !PT ;  /* 0x00000009060a7212 */ /* 0x040fe400078efcff */
[C---:B------:R-:W-:Y:S01]  /*0710*/  LOP3.LUT R18, R6.reuse, 0x40, RZ, 0xfc, !PT ;  /* 0x0000004006127812 */ /* 0x040fe200078efcff */
[----:B------:R-:W-:Y:S01]  /*0720*/  @P6 FMUL R11, R11, 0.25 ;  /* 0x3e8000000b0b6820 */ /* 0x000fe20000400000 */
[C---:B------:R-:W-:Y:S02]  /*0730*/  LEA.HI R9, R6.reuse, UR4, RZ, 0x1f ;  /* 0x0000000406097c11 */ /* 0x040fe4000f8ff8ff */
[----:B------:R-:W-:-:S02]  /*0740*/  LOP3.LUT R6, R6, 0x60, RZ, 0xfc, !PT ;  /* 0x0000006006067812 */ /* 0x000fc400078efcff */
[----:B------:R-:W-:Y:S02]  /*0750*/  LEA.HI R17, R8, UR4, RZ, 0x1f ;  /* 0x0000000408117c11 */ /* 0x000fe4000f8ff8ff */
[----:B------:R-:W-:Y:S01]  /*0760*/  LEA.HI R18, R18, UR4, RZ, 0x1f ;  /* 0x0000000412127c11 */ /* 0x000fe2000f8ff8ff */
[----:B------:R-:W-:Y:S01]  /*0770*/  @!P1 FMUL R11, R11, 16777216 ;  /* 0x4b8000000b0b9820 */ /* 0x000fe20000400000 */
[----:B0-----:R-:W-:Y:S02]  /*0780*/  LEA.HI R7, R6, UR4, RZ, 0x1f ;  /* 0x0000000406077c11 */ /* 0x001fe4000f8ff8ff */
[C---:B------:R-:W-:Y:S01]  /*0790*/  LEA R8, R10.reuse, R17, 0x2 ;  /* 0x000000110a087211 */ /* 0x040fe200078e10ff */
[C---:B------:R-:W-:Y:S01]  /*07a0*/  IMAD R17, R10.reuse, 0x4, R18 ;  /* 0x000000040a117824 */ /* 0x040fe200078e0212 */
[----:B------:R-:W-:Y:S01]  /*07b0*/  LEA R9, R10, R9, 0x2 ;  /* 0x000000090a097211 */ /* 0x000fe200078e10ff */
[----:B-1----:R-:W-:Y:S01]  /*07c0*/  FMUL R11, R4, R11 ;  /* 0x0000000b040b7220 */ /* 0x002fe20000400000 */
[----:B------:R-:W-:Y:S01]  /*07d0*/  LEA R10, R10, R7, 0x2 ;  /* 0x000000070a0a7211 */ /* 0x000fe200078e10ff */
[----:B------:R-:W-:Y:S01]  /*07e0*/  FFMA R18, R5, R27, R22 ;  /* 0x0000001b05127223 */ /* 0x000fe20000000016 */
[----:B------:R-:W-:-:S02]  /*07f0*/  CS2R R4, SRZ ;  /* 0x0000000000047805 */ /* 0x000fc4000001ff00 */
[----:B------:R-:W-:-:S06]  /*0800*/  CS2R R6, SRZ ;  /* 0x0000000000067805 */ /* 0x000fcc000001ff00 */
[----:B------:R-:W2:Y:S01]  /*0810*/  @P0 LDG.E.EL.128 R4, desc[UR6][R28.64] ;  /* 0x000000061c040981 */ /* 0x000ea2000c2e1d00 */
[-CC-:B------:R-:W-:Y:S01]  /*0820*/  FFMA R25, R25, R27.reuse, R22.reuse ;  /* 0x0000001b19197223 */ /* 0x180fe20000000016 */
[-CC-:B------:R-:W-:Y:S01]  /*0830*/  FFMA R24, R24, R27.reuse, R22.reuse ;  /* 0x0000001b18187223 */ /* 0x180fe20000000016 */
[----:B------:R-:W-:Y:S01]  /*0840*/  FFMA R27, R11, R27, R22 ;  /* 0x0000001b0b1b7223 */ /* 0x000fe20000000016 */
[----:B------:R-:W-:Y:S01]  /*0850*/  FADD R15, -R19, R15 ;  /* 0x0000000f130f7221 */ /* 0x000fe20000000100 */
[----:B------:R0:W-:Y:S04]  /*0860*/  STS [R9], R18 ;  /* 0x0000001209007388 */ /* 0x0001e80000000800 */
[----:B------:R-:W-:Y:S04]  /*0870*/  STS [R8+0x80], R25 ;  /* 0x0000801908007388 */ /* 0x000fe80000000800 */
[----:B------:R-:W-:Y:S04]  /*0880*/  STS [R17+0x100], R24 ;  /* 0x0001001811007388 */ /* 0x000fe80000000800 */
[----:B------:R-:W-:Y:S01]  /*0890*/  STS [R10+0x180], R27 ;  /* 0x0001801b0a007388 */ /* 0x000fe20000000800 */
[----:B------:R-:W-:-:S02]  /*08a0*/  LOP3.LUT R2, R23, 0x1c, R2, 0xf8, !PT ;  /* 0x0000001c17027812 */ /* 0x000fc400078ef802 */
[----:B--2---:R-:W-:Y:S02]  /*08b0*/  FSETP.GT.AND P6, PT, |R4|, 8.50705917302346158658e+37, PT ;  /* 0x7e8000000400780b */ /* 0x004fe40003fc4200 */
[----:B------:R-:W-:Y:S02]  /*08c0*/  FSETP.GT.AND P5, PT, |R5|, 8.50705917302346158658e+37, PT ;  /* 0x7e8000000500780b */ /* 0x000fe40003fa4200 */
[----:B------:R-:W-:Y:S02]  /*08d0*/  FSETP.GT.AND P2, PT, |R6|, 8.50705917302346158658e+37, PT ;  /* 0x7e8000000600780b */ /* 0x000fe40003f44200 */
[----:B------:R-:W-:Y:S02]  /*08e0*/  FSETP.GT.AND P1, PT, |R7|, 8.50705917302346158658e+37, PT ;  /* 0x7e8000000700780b */ /* 0x000fe40003f24200 */
[----:B------:R-:W-:Y:S02]  /*08f0*/  FSETP.GEU.AND P4, PT, |R4|, 1.175494350822287508e-38, PT ;  /* 0x008000000400780b */ /* 0x000fe40003f8e200 */
[----:B------:R-:W-:-:S02]  /*0900*/  FSETP.GEU.AND P3, PT, |R5|, 1.175494350822287508e-38, PT ;  /* 0x008000000500780b */ /* 0x000fc40003f6e200 */
[----:B------:R-:W-:Y:S01]  /*0910*/  FSETP.GEU.AND P0, PT, |R6|, 1.175494350822287508e-38, PT ;  /* 0x008000000600780b */ /* 0x000fe20003f0e200 */
[----:B------:R-:W-:Y:S01]  /*0920*/  @P6 FMUL R4, R4, 0.25 ;  /* 0x3e80000004046820 */ /* 0x000fe20000400000 */
[----:B------:R-:W-:Y:S01]  /*0930*/  @P6 FMUL R12, R12, 0.25 ;  /* 0x3e8000000c0c6820 */ /* 0x000fe20000400000 */
[----:B------:R-:W-:Y:S01]  /*0940*/  FSETP.GEU.AND P6, PT, |R7|, 1.175494350822287508e-38, PT ;  /* 0x008000000700780b */ /* 0x000fe20003fce200 */
[----:B------:R-:W-:Y:S01]  /*0950*/  @P5 FMUL R5, R5, 0.25 ;  /* 0x3e80000005055820 */ /* 0x000fe20000400000 */
[----:B------:R-:W-:Y:S02]  /*0960*/  @P2 FMUL R6, R6, 0.25 ;  /* 0x3e80000006062820 */ /* 0x000fe40000400000 */
[----:B------:R-:W-:Y:S02]  /*0970*/  @P1 FMUL R7, R7, 0.25 ;  /* 0x3e80000007071820 */ /* 0x000fe40000400000 */
[----:B------:R-:W-:Y:S02]  /*0980*/  @!P4 FMUL R4, R4, 16777216 ;  /* 0x4b8000000404c820 */ /* 0x000fe40000400000 */
[----:B------:R-:W-:-:S02]  /*0990*/  @!P3 FMUL R5, R5, 16777216 ;  /* 0x4b8000000505b820 */ /* 0x000fc40000400000 */
[----:B------:R-:W-:Y:S01]  /*09a0*/  @!P0 FMUL R6, R6, 16777216 ;  /* 0x4b80000006068820 */ /* 0x000fe20000400000 */
[----:B------:R-:W1:Y:S02]  /*09b0*/  MUFU.RCP R29, R4 ;  /* 0x00000004001d7308 */ /* 0x000e640000001000 */
[----:B------:R-:W-:-:S06]  /*09c0*/  @!P6 FMUL R7, R7, 16777216 ;  /* 0x4b8000000707e820 */ /* 0x000fcc0000400000 */
[----:B------:R2:W4:Y:S01]  /*09d0*/  MUFU.RCP R22, R5 ;  /* 0x0000000500167308 */ /* 0x0005220000001000 */
[----:B------:R-:W-:-:S07]  /*09e0*/  @P5 FMUL R13, R13, 0.25 ;  /* 0x3e8000000d0d5820 */ /* 0x000fce0000400000 */
[----:B------:R-:W5:Y:S01]  /*09f0*/  MUFU.RCP R11, R6 ;  /* 0x00000006000b7308 */ /* 0x000f620000001000 */
[----:B------:R-:W-:-:S07]  /*0a00*/  @P2 FMUL R14, R14, 0.25 ;  /* 0x3e8000000e0e2820 */ /* 0x000fce0000400000 */
[----:B------:R-:W0:Y:S01]  /*0a10*/  MUFU.RCP R4, R7 ;  /* 0x0000000700047308 */ /* 0x000e220000001000 */
[----:B------:R-:W-:Y:S01]  /*0a20*/  @P1 FMUL R15, R15, 0.25 ;  /* 0x3e8000000f0f1820 */ /* 0x000fe20000400000 */
[----:B------:R-:W-:Y:S01]  /*0a30*/  @!P4 FMUL R12, R12, 16777216 ;  /* 0x4b8000000c0cc820 */ /* 0x000fe20000400000 */
[----:B------:R-:W-:Y:S01]  /*0a40*/  @!P3 FMUL R13, R13, 16777216 ;  /* 0x4b8000000d0db820 */ /* 0x000fe20000400000 */
[----:B------:R-:W-:Y:S01]  /*0a50*/  @!P0 FMUL R14, R14, 16777216 ;  /* 0x4b8000000e0e8820 */ /* 0x000fe20000400000 */
[C---:B--2---:R-:W-:Y:S01]  /*0a60*/  SHF.L.U32 R5, R16.reuse, 0x1, RZ ;  /* 0x0000000110057819 */ /* 0x044fe200000006ff */
[----:B------:R-:W-:Y:S01]  /*0a70*/  @!P6 FMUL R15, R15, 16777216 ;  /* 0x4b8000000f0fe820 */ /* 0x000fe20000400000 */
[----:B------:R-:W-:Y:S01]  /*0a80*/  SHF.L.U32 R16, R16, 0x2, RZ ;  /* 0x0000000210107819 */ /* 0x000fe200000006ff */
[----:B-1----:R-:W-:Y:S01]  /*0a90*/  FMUL R12, R29, R12 ;  /* 0x0000000c1d0c7220 */ /* 0x002fe20000400000 */
[----:B----4-:R-:W-:Y:S01]  /*0aa0*/  FMUL R22, R22, R13 ;  /* 0x0000000d16167220 */ /* 0x010fe20000400000 */
[----:B-----5:R-:W-:Y:S01]  /*0ab0*/  FMUL R14, R11, R14 ;  /* 0x0000000e0b0e7220 */ /* 0x020fe20000400000 */
[----:B------:R-:W-:Y:S01]  /*0ac0*/  LOP3.LUT R11, R16, 0x1fc, RZ, 0xc0, !PT ;  /* 0x000001fc100b7812 */ /* 0x000fe200078ec0ff */
[-CC-:B---3--:R-:W-:Y:S01]  /*0ad0*/  FFMA R16, R12, R20.reuse, R21.reuse ;  /* 0x000000140c107223 */ /* 0x188fe20000000015 */
[-CC-:B------:R-:W-:Y:S01]  /*0ae0*/  FFMA R19, R22, R20.reuse, R21.reuse ;  /* 0x0000001416137223 */ /* 0x180fe20000000015 */
[----:B0-----:R-:W-:Y:S01]  /*0af0*/  FMUL R4, R4, R15 ;  /* 0x0000000f04047220 */ /* 0x001fe20000400000 */
[----:B------:R-:W-:-:S02]  /*0b00*/  FFMA R18, R14, R20, R21 ;  /* 0x000000140e127223 */ /* 0x000fc40000000015 */
[----:B------:R-:W-:Y:S01]  /*0b10*/  STS [R9+0x40], R16 ;  /* 0x0000401009007388 */ /* 0x000fe20000000800 */
[----:B------:R-:W-:Y:S01]  /*0b20*/  LOP3.LUT R5, R5, 0xf0, RZ, 0xc0, !PT ;  /* 0x000000f005057812 */ /* 0x000fe200078ec0ff */
[----:B------:R-:W-:Y:S01]  /*0b30*/  FFMA R21, R4, R20, R21 ;  /* 0x0000001404157223 */ /* 0x000fe20000000015 */
[----:B------:R-:W0:Y:S01]  /*0b40*/  LDC.64 R12, c[0x0][0x238] ;  /* 0x00008e00ff0c7b82 */ /* 0x000e220000000a00 */
[----:B------:R1:W-:Y:S04]  /*0b50*/  STS [R8+0xc0], R19 ;  /* 0x0000c01308007388 */ /* 0x0003e80000000800 */
[----:B------:R-:W-:Y:S04]  /*0b60*/  STS [R17+0x140], R18 ;  /* 0x0001401211007388 */ /* 0x000fe80000000800 */
[----:B------:R-:W-:Y:S01]  /*0b70*/  STS [R10+0x1c0], R21 ;  /* 0x0001c0150a007388 */ /* 0x000fe20000000800 */
[----:B------:R-:W-:-:S05]  /*0b80*/  VIADD R6, R5, UR4 ;  /* 0x0000000405067c36 */ /* 0x000fca0008000000 */
[----:B------:R-:W-:Y:S01]  /*0b90*/  LEA R6, R11, R6, 0x2 ;  /* 0x000000060b067211 */ /* 0x000fe200078e10ff */
[----:B------:R-:W-:Y:S01]  /*0ba0*/  BAR.SYNC.DEFER_BLOCKING 0x0 ;  /* 0x0000000000007b1d */ /* 0x000fe20000010000 */
[----:B------:R-:W-:-:S05]  /*0bb0*/  IMAD.HI R14, R2, 0x2aaaaaab, RZ ;  /* 0x2aaaaaab020e7827 */ /* 0x000fca00078e02ff */
[----:B------:R-:W-:Y:S01]  /*0bc0*/  SHF.R.U32.HI R15, RZ, 0x1f, R14 ;  /* 0x0000001fff0f7819 */ /* 0x000fe2000001160e */
[----:B------:R-:W2:Y:S03]  /*0bd0*/  LDS.128 R4, [R6] ;  /* 0x0000000006047984 */ /* 0x000ea60000000c00 */
[----:B------:R-:W-:Y:S02]  /*0be0*/  LEA.HI.SX32 R15, R14, R15, 0x1b ;  /* 0x0000000f0e0f7211 */ /* 0x000fe400078fdaff */
[----:B------:R-:W-:-:S03]  /*0bf0*/  ISETP.GE.AND P0, PT, R2, 0x300, PT ;  /* 0x000003000200780c */ /* 0x000fc60003f06270 */
[----:B-1----:R-:W-:Y:S01]  /*0c00*/  IMAD R8, R15, -0xc0, R2 ;  /* 0xffffff400f087824 */ /* 0x002fe200078e0202 */
[----:B------:R-:W-:Y:S02]  /*0c10*/  LOP3.LUT R2, R3, R0, RZ, 0xfc, !PT ;  /* 0x0000000003027212 */ /* 0x000fe400078efcff */
[----:B------:R-:W-:Y:S01]  /*0c20*/  LOP3.LUT R0, R3, 0x10, R0, 0xfe, !PT ;  /* 0x0000001003007812 */ /* 0x000fe200078efe00 */
[----:B------:R-:W-:Y:S01]  /*0c30*/  IMAD R15, R15, 0x3000, R8 ;  /* 0x000030000f0f7824 */ /* 0x000fe200078e0208 */
[----:B------:R-:W-:Y:S02]  /*0c40*/  LOP3.LUT R9, R11, 0x200, RZ, 0xfc, !PT ;  /* 0x000002000b097812 */ /* 0x000fe400078efcff */
[----:B------:R-:W-:Y:S02]  /*0c50*/  ISETP.LT.AND P1, PT, R2, 0x40, !P0 ;  /* 0x000000400200780c */ /* 0x000fe40004721270 */
[----:B------:R-:W-:Y:S01]  /*0c60*/  ISETP.LT.AND P0, PT, R0, 0x40, !P0 ;  /* 0x000000400000780c */ /* 0x000fe20004701270 */
[----:B------:R-:W-:Y:S01]  /*0c70*/  IMAD R3, R2, 0xc0, R15 ;  /* 0x000000c002037824 */ /* 0x000fe200078e020f */
[----:B------:R-:W-:-:S03]  /*0c80*/  SHF.R.U32.HI R9, RZ, 0x1, R9 ;  /* 0x00000001ff097819 */ /* 0x000fc60000011609 */
[----:B0-----:R-:W-:Y:S01]  /*0c90*/  IMAD.WIDE R2, R3, 0x4, R12 ;  /* 0x0000000403027825 */ /* 0x001fe200078e020c */
[----:B------:R-:W-:-:S04]  /*0ca0*/  LOP3.LUT R9, R9, 0x1f0, RZ, 0xc0, !PT ;  /* 0x000001f009097812 */ /* 0x000fc800078ec0ff */
[----:B------:R-:W-:-:S04]  /*0cb0*/  IADD3 R8, R9, UR4, RZ ;  /* 0x0000000409087c10 */ /* 0x000fc8000fffe0ff */
[----:B------:R-:W-:Y:S01]  /*0cc0*/  LEA R8, R11, R8, 0x2 ;  /* 0x000000080b087211 */ /* 0x000fe200078e10ff */
[----:B--2---:R0:W-:Y:S02]  /*0cd0*/  @P1 STG.E.128 desc[UR6][R2.64], R4 ;  /* 0x0000000402001986 */ /* 0x0041e4000c101d06 */
[----:B0-----:R-:W-:Y:S05]  /*0ce0*/  @!P0 EXIT ;  /* 0x000000000000894d */ /* 0x001fea0003800000 */
[----:B------:R-:W0:Y:S01]  /*0cf0*/  LDS.128 R8, [R8+0x800] ;  /* 0x0008000008087984 */ /* 0x000e220000000c00 */
[----:B------:R-:W-:-:S04]  /*0d00*/  IMAD R15, R0, 0xc0, R15 ;  /* 0x000000c0000f7824 */ /* 0x000fc800078e020f */
[----:B------:R-:W-:-:S05]  /*0d10*/  IMAD.WIDE R12, R15, 0x4, R12 ;  /* 0x000000040f0c7825 */ /* 0x000fca00078e020c */
[----:B0-----:R-:W-:Y:S01]  /*0d20*/  STG.E.128 desc[UR6][R12.64], R8 ;  /* 0x000000080c007986 */ /* 0x001fe2000c101d06 */
[----:B------:R-:W-:Y:S05]  /*0d30*/  EXIT ;  /* 0x000000000000794d */ /* 0x000fea0003800000 */
.L_x_0:
[----:B------:R-:W-:-:S00]  /*0d40*/  BRA `(.L_x_0) ;  /* 0xfffffffc00fc7947 */ /* 0x000fc0000383ffff */
[----:B------:R-:W-:-:S00]  /*0d50*/  NOP ;  /* 0x0000000000007918 */ /* 0x000fc00000000000 */
        /* <DEDUP_REMOVED lines=10> */
.L_x_1:


//--------------------- .nv.shared.triton_poi_fused_add_div_mul_sub_20 --------------------------
	.section	.nv.shared.triton_poi_fused_add_div_mul_sub_20,"aw",@nobits
	.sectionflags	@""
	.align	16
	.zero		1024


//--------------------- .nv.constant0.triton_poi_fused_add_div_mul_sub_20 --------------------------
	.section	.nv.constant0.triton_poi_fused_add_div_mul_sub_20,"a",@progbits
	.sectionflags	@""
	.align	4
.nv.constant0.triton_poi_fused_add_div_mul_sub_20:
	.zero		584
